//
// Generated by NVIDIA NVVM Compiler
//
// Compiler Build ID: CL-36424714
// Cuda compilation tools, release 13.0, V13.0.88
// Based on NVVM 20.0.0
//

.version 9.0
.target sm_100
.address_size 64

	// .globl	_Z16cudaCopyByBlocksPfPKfi

.visible .entry _Z16cudaCopyByBlocksPfPKfi(
	.param .u64 .ptr .align 1 _Z16cudaCopyByBlocksPfPKfi_param_0,
	.param .u64 .ptr .align 1 _Z16cudaCopyByBlocksPfPKfi_param_1,
	.param .u32 _Z16cudaCopyByBlocksPfPKfi_param_2
)
{


	ret;

}
	// .globl	_Z23cudaCopyByBlocksThreadsPfPKfi
.visible .entry _Z23cudaCopyByBlocksThreadsPfPKfi(
	.param .u64 .ptr .align 1 _Z23cudaCopyByBlocksThreadsPfPKfi_param_0,
	.param .u64 .ptr .align 1 _Z23cudaCopyByBlocksThreadsPfPKfi_param_1,
	.param .u32 _Z23cudaCopyByBlocksThreadsPfPKfi_param_2
)
{


	ret;

}


// ===== COMPILED SASS (sm_100) =====

	.target	sm_100

	.elftype	@"ET_EXEC"


//--------------------- .note.nv.tkinfo           --------------------------
	.section	.note.nv.tkinfo,"",@"SHT_NOTE"
	.sectionflags	@"SHF_NOTE_NV_TKINFO"
	.tkinfo
        /*0018*/ 	.word	0x00000002
        /*0030*/ 	.string	""
        /*0030*/ 	.string	"ptxas"
        /*0030*/ 	.string	"Cuda compilation tools, release 13.0, V13.0.88"
        /*0030*/ 	.string	"Build cuda_13.0.r13.0/compiler.36424714_0"
        /*0030*/ 	.string	"-arch sm_100 -m 64 "



//--------------------- .note.nv.cuinfo           --------------------------
	.section	.note.nv.cuinfo,"",@"SHT_NOTE"
	.sectionflags	@"SHF_NOTE_NV_CUINFO"
        /*0018*/ 	.short	0x0002
        /*001a*/ 	.short	0x0064
        /*001c*/ 	.short	0x0082
	.zero		2


//--------------------- .nv.info                  --------------------------
	.section	.nv.info,"",@"SHT_CUDA_INFO"
	.align	4


	//----- nvinfo : EIATTR_REGCOUNT
	.align		4
        /*0000*/ 	.byte	0x04, 0x2f
        /*0002*/ 	.short	(.L_1 - .L_0)
	.align		4
.L_0:
        /*0004*/ 	.word	index@(_Z16cudaCopyByBlocksPfPKfi)
        /*0008*/ 	.word	0x00000004


	//----- nvinfo : EIATTR_FRAME_SIZE
	.align		4
.L_1:
        /*000c*/ 	.byte	0x04, 0x11
        /*000e*/ 	.short	(.L_3 - .L_2)
	.align		4
.L_2:
        /*0010*/ 	.word	index@(_Z16cudaCopyByBlocksPfPKfi)
        /*0014*/ 	.word	0x00000000


	//----- nvinfo : EIATTR_REGCOUNT
	.align		4
.L_3:
        /*0018*/ 	.byte	0x04, 0x2f
        /*001a*/ 	.short	(.L_5 - .L_4)
	.align		4
.L_4:
        /*001c*/ 	.word	index@(_Z23cudaCopyByBlocksThreadsPfPKfi)
        /*0020*/ 	.word	0x00000004


	//----- nvinfo : EIATTR_FRAME_SIZE
	.align		4
.L_5:
        /*0024*/ 	.byte	0x04, 0x11
        /*0026*/ 	.short	(.L_7 - .L_6)
	.align		4
.L_6:
        /*0028*/ 	.word	index@(_Z23cudaCopyByBlocksThreadsPfPKfi)
        /*002c*/ 	.word	0x00000000


	//----- nvinfo : EIATTR_MIN_STACK_SIZE
	.align		4
.L_7:
        /*0030*/ 	.byte	0x04, 0x12
        /*0032*/ 	.short	(.L_9 - .L_8)
	.align		4
.L_8:
        /*0034*/ 	.word	index@(_Z23cudaCopyByBlocksThreadsPfPKfi)
        /*0038*/ 	.word	0x00000000


	//----- nvinfo : EIATTR_MIN_STACK_SIZE
	.align		4
.L_9:
        /*003c*/ 	.byte	0x04, 0x12
        /*003e*/ 	.short	(.L_11 - .L_10)
	.align		4
.L_10:
        /*0040*/ 	.word	index@(_Z16cudaCopyByBlocksPfPKfi)
        /*0044*/ 	.word	0x00000000
.L_11:


//--------------------- .nv.compat                --------------------------
	.section	.nv.compat,"",@"SHT_CUDA_COMPAT_INFO"
	.align	4
        /*0000*/ 	.byte	0x02, 0x09, 0x00, 0x00, 0x02, 0x02, 0x01, 0x00, 0x02, 0x05, 0x05, 0x00, 0x03, 0x07, 0x01, 0x01
        /*0010*/ 	.byte	0x02, 0x03, 0x00, 0x00, 0x02, 0x06, 0x01, 0x00, 0x04, 0x0b, 0x08, 0x00, 0x09, 0x00, 0x00, 0x00
        /*0020*/ 	.byte	0x00, 0x00, 0x00, 0x00


//--------------------- .nv.info._Z23cudaCopyByBlocksThreadsPfPKfi --------------------------
	.section	.nv.info._Z23cudaCopyByBlocksThreadsPfPKfi,"",@"SHT_CUDA_INFO"
	.sectionflags	@""
	.align	4


	//----- nvinfo : EIATTR_CUDA_API_VERSION
	.align		4
        /*0000*/ 	.byte	0x04, 0x37
        /*0002*/ 	.short	(.L_13 - .L_12)
.L_12:
        /*0004*/ 	.word	0x00000082


	//----- nvinfo : EIATTR_KPARAM_INFO
	.align		4
.L_13:
        /*0008*/ 	.byte	0x04, 0x17
        /*000a*/ 	.short	(.L_15 - .L_14)
.L_14:
        /*000c*/ 	.word	0x00000000
        /*0010*/ 	.short	0x0002
        /*0012*/ 	.short	0x0010
        /*0014*/ 	.byte	0x00, 0xf0, 0x11, 0x00


	//----- nvinfo : EIATTR_KPARAM_INFO
	.align		4
.L_15:
        /*0018*/ 	.byte	0x04, 0x17
        /*001a*/ 	.short	(.L_17 - .L_16)
.L_16:
        /*001c*/ 	.word	0x00000000
        /*0020*/ 	.short	0x0001
        /*0022*/ 	.short	0x0008
        /*0024*/ 	.byte	0x00, 0xf5, 0x21, 0x00


	//----- nvinfo : EIATTR_KPARAM_INFO
	.align		4
.L_17:
        /*0028*/ 	.byte	0x04, 0x17
        /*002a*/ 	.short	(.L_19 - .L_18)
.L_18:
        /*002c*/ 	.word	0x00000000
        /*0030*/ 	.short	0x0000
        /*0032*/ 	.short	0x0000
        /*0034*/ 	.byte	0x00, 0xf5, 0x21, 0x00


	//----- nvinfo : EIATTR_SPARSE_MMA_MASK
	.align		4
.L_19:
        /*0038*/ 	.byte	0x03, 0x50
        /*003a*/ 	.short	0x0000


	//----- nvinfo : EIATTR_MAXREG_COUNT
	.align		4
        /*003c*/ 	.byte	0x03, 0x1b
        /*003e*/ 	.short	0x00ff


	//----- nvinfo : EIATTR_MERCURY_ISA_VERSION
	.align		4
        /*0040*/ 	.byte	0x03, 0x5f
        /*0042*/ 	.short	0x0101


	//----- nvinfo : EIATTR_VRC_CTA_INIT_COUNT
	.align		4
        /*0044*/ 	.byte	0x02, 0x4a
	.zero		1
	.zero		1


	//----- nvinfo : EIATTR_EXIT_INSTR_OFFSETS
	.align		4
        /*0048*/ 	.byte	0x04, 0x1c
        /*004a*/ 	.short	(.L_21 - .L_20)


	//   ....[0]....
.L_20:
        /*004c*/ 	.word	0x00000010


	//----- nvinfo : EIATTR_CBANK_PARAM_SIZE
	.align		4
.L_21:
        /*0050*/ 	.byte	0x03, 0x19
        /*0052*/ 	.short	0x0014


	//----- nvinfo : EIATTR_PARAM_CBANK
	.align		4
        /*0054*/ 	.byte	0x04, 0x0a
        /*0056*/ 	.short	(.L_23 - .L_22)
	.align		4
.L_22:
        /*0058*/ 	.word	index@(.nv.constant0._Z23cudaCopyByBlocksThreadsPfPKfi)
        /*005c*/ 	.short	0x0380
        /*005e*/ 	.short	0x0014


	//----- nvinfo : EIATTR_SW_WAR
	.align		4
.L_23:
        /*0060*/ 	.byte	0x04, 0x36
        /*0062*/ 	.short	(.L_25 - .L_24)
.L_24:
        /*0064*/ 	.word	0x00000008
.L_25:


//--------------------- .nv.info._Z16cudaCopyByBlocksPfPKfi --------------------------
	.section	.nv.info._Z16cudaCopyByBlocksPfPKfi,"",@"SHT_CUDA_INFO"
	.sectionflags	@""
	.align	4


	//----- nvinfo : EIATTR_CUDA_API_VERSION
	.align		4
        /*0000*/ 	.byte	0x04, 0x37
        /*0002*/ 	.short	(.L_27 - .L_26)
.L_26:
        /*0004*/ 	.word	0x00000082


	//----- nvinfo : EIATTR_KPARAM_INFO
	.align		4
.L_27:
        /*0008*/ 	.byte	0x04, 0x17
        /*000a*/ 	.short	(.L_29 - .L_28)
.L_28:
        /*000c*/ 	.word	0x00000000
        /*0010*/ 	.short	0x0002
        /*0012*/ 	.short	0x0010
        /*0014*/ 	.byte	0x00, 0xf0, 0x11, 0x00


	//----- nvinfo : EIATTR_KPARAM_INFO
	.align		4
.L_29:
        /*0018*/ 	.byte	0x04, 0x17
        /*001a*/ 	.short	(.L_31 - .L_30)
.L_30:
        /*001c*/ 	.word	0x00000000
        /*0020*/ 	.short	0x0001
        /*0022*/ 	.short	0x0008
        /*0024*/ 	.byte	0x00, 0xf5, 0x21, 0x00


	//----- nvinfo : EIATTR_KPARAM_INFO
	.align		4
.L_31:
        /*0028*/ 	.byte	0x04, 0x17
        /*002a*/ 	.short	(.L_33 - .L_32)
.L_32:
        /*002c*/ 	.word	0x00000000
        /*0030*/ 	.short	0x0000
        /*0032*/ 	.short	0x0000
        /*0034*/ 	.byte	0x00, 0xf5, 0x21, 0x00


	//----- nvinfo : EIATTR_SPARSE_MMA_MASK
	.align		4
.L_33:
        /*0038*/ 	.byte	0x03, 0x50
        /*003a*/ 	.short	0x0000


	//----- nvinfo : EIATTR_MAXREG_COUNT
	.align		4
        /*003c*/ 	.byte	0x03, 0x1b
        /*003e*/ 	.short	0x00ff


	//----- nvinfo : EIATTR_MERCURY_ISA_VERSION
	.align		4
        /*0040*/ 	.byte	0x03, 0x5f
        /*0042*/ 	.short	0x0101


	//----- nvinfo : EIATTR_VRC_CTA_INIT_COUNT
	.align		4
        /*0044*/ 	.byte	0x02, 0x4a
	.zero		1
	.zero		1


	//----- nvinfo : EIATTR_EXIT_INSTR_OFFSETS
	.align		4
        /*0048*/ 	.byte	0x04, 0x1c
        /*004a*/ 	.short	(.L_35 - .L_34)


	//   ....[0]....
.L_34:
        /*004c*/ 	.word	0x00000010


	//----- nvinfo : EIATTR_CBANK_PARAM_SIZE
	.align		4
.L_35:
        /*0050*/ 	.byte	0x03, 0x19
        /*0052*/ 	.short	0x0014


	//----- nvinfo : EIATTR_PARAM_CBANK
	.align		4
        /*0054*/ 	.byte	0x04, 0x0a
        /*0056*/ 	.short	(.L_37 - .L_36)
	.align		4
.L_36:
        /*0058*/ 	.word	index@(.nv.constant0._Z16cudaCopyByBlocksPfPKfi)
        /*005c*/ 	.short	0x0380
        /*005e*/ 	.short	0x0014


	//----- nvinfo : EIATTR_SW_WAR
	.align		4
.L_37:
        /*0060*/ 	.byte	0x04, 0x36
        /*0062*/ 	.short	(.L_39 - .L_38)
.L_38:
        /*0064*/ 	.word	0x00000008
.L_39:


//--------------------- .nv.callgraph             --------------------------
	.section	.nv.callgraph,"",@"SHT_CUDA_CALLGRAPH"
	.align	4
	.sectionentsize	8
	.align		4
        /*0000*/ 	.word	0x00000000
	.align		4
        /*0004*/ 	.word	0xffffffff
	.align		4
        /*0008*/ 	.word	0x00000000
	.align		4
        /*000c*/ 	.word	0xfffffffe
	.align		4
        /*0010*/ 	.word	0x00000000
	.align		4
        /*0014*/ 	.word	0xfffffffd
	.align		4
        /*0018*/ 	.word	0x00000000
	.align		4
        /*001c*/ 	.word	0xfffffffc


//--------------------- .text._Z23cudaCopyByBlocksThreadsPfPKfi --------------------------
	.section	.text._Z23cudaCopyByBlocksThreadsPfPKfi,"ax",@progbits
	.align	128
        .global         _Z23cudaCopyByBlocksThreadsPfPKfi
        .type           _Z23cudaCopyByBlocksThreadsPfPKfi,@function
        .size           _Z23cudaCopyByBlocksThreadsPfPKfi,(.L_x_2 - _Z23cudaCopyByBlocksThreadsPfPKfi)
        .other          _Z23cudaCopyByBlocksThreadsPfPKfi,@"STO_CUDA_ENTRY STV_DEFAULT"
_Z23cudaCopyByBlocksThreadsPfPKfi:
.text._Z23cudaCopyByBlocksThreadsPfPKfi:
[----:B------:R-:W-:Y:S01]  /*0000*/  LDC R1, c[0x0][0x37c] ;  /* 0x0000df00ff017b82 */ /* 0x000fe20000000800 */
[----:B------:R-:W-:Y:S05]  /*0010*/  EXIT ;  /* 0x000000000000794d */ /* 0x000fea0003800000 */
.L_x_0:
[----:B------:R-:W-:-:S00]  /*0020*/  BRA `(.L_x_0) ;  /* 0xfffffffc00fc7947 */ /* 0x000fc0000383ffff */
[----:B------:R-:W-:-:S00]  /*0030*/  NOP ;  /* 0x0000000000007918 */ /* 0x000fc00000000000 */
        /* <DEDUP_REMOVED lines=12> */
.L_x_2:


//--------------------- .text._Z16cudaCopyByBlocksPfPKfi --------------------------
	.section	.text._Z16cudaCopyByBlocksPfPKfi,"ax",@progbits
	.align	128
        .global         _Z16cudaCopyByBlocksPfPKfi
        .type           _Z16cudaCopyByBlocksPfPKfi,@function
        .size           _Z16cudaCopyByBlocksPfPKfi,(.L_x_3 - _Z16cudaCopyByBlocksPfPKfi)
        .other          _Z16cudaCopyByBlocksPfPKfi,@"STO_CUDA_ENTRY STV_DEFAULT"
_Z16cudaCopyByBlocksPfPKfi:
.text._Z16cudaCopyByBlocksPfPKfi:
[----:B------:R-:W-:Y:S01]  /*0000*/  LDC R1, c[0x0][0x37c] ;  /* 0x0000df00ff017b82 */ /* 0x000fe20000000800 */
[----:B------:R-:W-:Y:S05]  /*0010*/  EXIT ;  /* 0x000000000000794d */ /* 0x000fea0003800000 */
.L_x_1:
        /* <DEDUP_REMOVED lines=14> */
.L_x_3:


//--------------------- .nv.shared.reserved.0     --------------------------
	.section	.nv.shared.reserved.0,"aw",@nobits
	.weak		__nv_reservedSMEM_offset_0_alias
	.size		__nv_reservedSMEM_offset_0_alias, 0, 64
	.other		__nv_reservedSMEM_offset_0_alias,@"STO_CUDA_RESERVED_SHARED STV_DEFAULT"
__nv_reservedSMEM_offset_0_alias:
	.zero		0
	.zero		64


//--------------------- .nv.constant0._Z23cudaCopyByBlocksThreadsPfPKfi --------------------------
	.section	.nv.constant0._Z23cudaCopyByBlocksThreadsPfPKfi,"a",@progbits
	.sectionflags	@""
	.align	4
.nv.constant0._Z23cudaCopyByBlocksThreadsPfPKfi:
	.zero		916


//--------------------- .nv.constant0._Z16cudaCopyByBlocksPfPKfi --------------------------
	.section	.nv.constant0._Z16cudaCopyByBlocksPfPKfi,"a",@progbits
	.sectionflags	@""
	.align	4
.nv.constant0._Z16cudaCopyByBlocksPfPKfi:
	.zero		916


//--------------------- SYMBOLS --------------------------

	.type		.nv.reservedSmem.offset0,@object
	.size		.nv.reservedSmem.offset0,0x4
